//
// Generated by NVIDIA NVVM Compiler
//
// Compiler Build ID: CL-36424714
// Cuda compilation tools, release 13.0, V13.0.88
// Based on NVVM 20.0.0
//

.version 9.0
.target sm_100
.address_size 64

	// .globl	_Z7add_vecPiS_S_

.visible .entry _Z7add_vecPiS_S_(
	.param .u64 .ptr .align 1 _Z7add_vecPiS_S__param_0,
	.param .u64 .ptr .align 1 _Z7add_vecPiS_S__param_1,
	.param .u64 .ptr .align 1 _Z7add_vecPiS_S__param_2
)
{
	.reg .b32 	%r<5>;
	.reg .b64 	%rd<11>;

	ld.param.u64 	%rd1, [_Z7add_vecPiS_S__param_0];
	ld.param.u64 	%rd2, [_Z7add_vecPiS_S__param_1];
	ld.param.u64 	%rd3, [_Z7add_vecPiS_S__param_2];
	cvta.to.global.u64 	%rd4, %rd3;
	cvta.to.global.u64 	%rd5, %rd2;
	cvta.to.global.u64 	%rd6, %rd1;
	mov.u32 	%r1, %tid.x;
	mul.wide.u32 	%rd7, %r1, 4;
	add.s64 	%rd8, %rd6, %rd7;
	ld.global.u32 	%r2, [%rd8];
	add.s64 	%rd9, %rd5, %rd7;
	ld.global.u32 	%r3, [%rd9];
	add.s32 	%r4, %r3, %r2;
	add.s64 	%rd10, %rd4, %rd7;
	st.global.u32 	[%rd10], %r4;
	ret;

}


// ===== COMPILED SASS (sm_100) =====

	.target	sm_100

	.elftype	@"ET_EXEC"


//--------------------- .note.nv.tkinfo           --------------------------
	.section	.note.nv.tkinfo,"",@"SHT_NOTE"
	.sectionflags	@"SHF_NOTE_NV_TKINFO"
	.tkinfo
        /*0018*/ 	.word	0x00000002
        /*0030*/ 	.string	""
        /*0030*/ 	.string	"ptxas"
        /*0030*/ 	.string	"Cuda compilation tools, release 13.0, V13.0.88"
        /*0030*/ 	.string	"Build cuda_13.0.r13.0/compiler.36424714_0"
        /*0030*/ 	.string	"-arch sm_100 -m 64 "



//--------------------- .note.nv.cuinfo           --------------------------
	.section	.note.nv.cuinfo,"",@"SHT_NOTE"
	.sectionflags	@"SHF_NOTE_NV_CUINFO"
        /*0018*/ 	.short	0x0002
        /*001a*/ 	.short	0x0064
        /*001c*/ 	.short	0x0082
	.zero		2


//--------------------- .nv.info                  --------------------------
	.section	.nv.info,"",@"SHT_CUDA_INFO"
	.align	4


	//----- nvinfo : EIATTR_REGCOUNT
	.align		4
        /*0000*/ 	.byte	0x04, 0x2f
        /*0002*/ 	.short	(.L_1 - .L_0)
	.align		4
.L_0:
        /*0004*/ 	.word	index@(_Z7add_vecPiS_S_)
        /*0008*/ 	.word	0x0000000c


	//----- nvinfo : EIATTR_FRAME_SIZE
	.align		4
.L_1:
        /*000c*/ 	.byte	0x04, 0x11
        /*000e*/ 	.short	(.L_3 - .L_2)
	.align		4
.L_2:
        /*0010*/ 	.word	index@(_Z7add_vecPiS_S_)
        /*0014*/ 	.word	0x00000000


	//----- nvinfo : EIATTR_MIN_STACK_SIZE
	.align		4
.L_3:
        /*0018*/ 	.byte	0x04, 0x12
        /*001a*/ 	.short	(.L_5 - .L_4)
	.align		4
.L_4:
        /*001c*/ 	.word	index@(_Z7add_vecPiS_S_)
        /*0020*/ 	.word	0x00000000
.L_5:


//--------------------- .nv.compat                --------------------------
	.section	.nv.compat,"",@"SHT_CUDA_COMPAT_INFO"
	.align	4
        /*0000*/ 	.byte	0x02, 0x09, 0x00, 0x00, 0x02, 0x02, 0x01, 0x00, 0x02, 0x05, 0x05, 0x00, 0x03, 0x07, 0x01, 0x01
        /*0010*/ 	.byte	0x02, 0x03, 0x00, 0x00, 0x02, 0x06, 0x01, 0x00, 0x04, 0x0b, 0x08, 0x00, 0x09, 0x00, 0x00, 0x00
        /*0020*/ 	.byte	0x00, 0x00, 0x00, 0x00


//--------------------- .nv.info._Z7add_vecPiS_S_ --------------------------
	.section	.nv.info._Z7add_vecPiS_S_,"",@"SHT_CUDA_INFO"
	.sectionflags	@""
	.align	4


	//----- nvinfo : EIATTR_CUDA_API_VERSION
	.align		4
        /*0000*/ 	.byte	0x04, 0x37
        /*0002*/ 	.short	(.L_7 - .L_6)
.L_6:
        /*0004*/ 	.word	0x00000082


	//----- nvinfo : EIATTR_KPARAM_INFO
	.align		4
.L_7:
        /*0008*/ 	.byte	0x04, 0x17
        /*000a*/ 	.short	(.L_9 - .L_8)
.L_8:
        /*000c*/ 	.word	0x00000000
        /*0010*/ 	.short	0x0002
        /*0012*/ 	.short	0x0010
        /*0014*/ 	.byte	0x00, 0xf5, 0x21, 0x00


	//----- nvinfo : EIATTR_KPARAM_INFO
	.align		4
.L_9:
        /*0018*/ 	.byte	0x04, 0x17
        /*001a*/ 	.short	(.L_11 - .L_10)
.L_10:
        /*001c*/ 	.word	0x00000000
        /*0020*/ 	.short	0x0001
        /*0022*/ 	.short	0x0008
        /*0024*/ 	.byte	0x00, 0xf5, 0x21, 0x00


	//----- nvinfo : EIATTR_KPARAM_INFO
	.align		4
.L_11:
        /*0028*/ 	.byte	0x04, 0x17
        /*002a*/ 	.short	(.L_13 - .L_12)
.L_12:
        /*002c*/ 	.word	0x00000000
        /*0030*/ 	.short	0x0000
        /*0032*/ 	.short	0x0000
        /*0034*/ 	.byte	0x00, 0xf5, 0x21, 0x00


	//----- nvinfo : EIATTR_SPARSE_MMA_MASK
	.align		4
.L_13:
        /*0038*/ 	.byte	0x03, 0x50
        /*003a*/ 	.short	0x0000


	//----- nvinfo : EIATTR_MAXREG_COUNT
	.align		4
        /*003c*/ 	.byte	0x03, 0x1b
        /*003e*/ 	.short	0x00ff


	//----- nvinfo : EIATTR_MERCURY_ISA_VERSION
	.align		4
        /*0040*/ 	.byte	0x03, 0x5f
        /*0042*/ 	.short	0x0101


	//----- nvinfo : EIATTR_VRC_CTA_INIT_COUNT
	.align		4
        /*0044*/ 	.byte	0x02, 0x4a
	.zero		1
	.zero		1


	//----- nvinfo : EIATTR_EXIT_INSTR_OFFSETS
	.align		4
        /*0048*/ 	.byte	0x04, 0x1c
        /*004a*/ 	.short	(.L_15 - .L_14)


	//   ....[0]....
.L_14:
        /*004c*/ 	.word	0x000000d0


	//----- nvinfo : EIATTR_CBANK_PARAM_SIZE
	.align		4
.L_15:
        /*0050*/ 	.byte	0x03, 0x19
        /*0052*/ 	.short	0x0018


	//----- nvinfo : EIATTR_PARAM_CBANK
	.align		4
        /*0054*/ 	.byte	0x04, 0x0a
        /*0056*/ 	.short	(.L_17 - .L_16)
	.align		4
.L_16:
        /*0058*/ 	.word	index@(.nv.constant0._Z7add_vecPiS_S_)
        /*005c*/ 	.short	0x0380
        /*005e*/ 	.short	0x0018


	//----- nvinfo : EIATTR_SW_WAR
	.align		4
.L_17:
        /*0060*/ 	.byte	0x04, 0x36
        /*0062*/ 	.short	(.L_19 - .L_18)
.L_18:
        /*0064*/ 	.word	0x00000008
.L_19:


//--------------------- .nv.callgraph             --------------------------
	.section	.nv.callgraph,"",@"SHT_CUDA_CALLGRAPH"
	.align	4
	.sectionentsize	8
	.align		4
        /*0000*/ 	.word	0x00000000
	.align		4
        /*0004*/ 	.word	0xffffffff
	.align		4
        /*0008*/ 	.word	0x00000000
	.align		4
        /*000c*/ 	.word	0xfffffffe
	.align		4
        /*0010*/ 	.word	0x00000000
	.align		4
        /*0014*/ 	.word	0xfffffffd
	.align		4
        /*0018*/ 	.word	0x00000000
	.align		4
        /*001c*/ 	.word	0xfffffffc


//--------------------- .text._Z7add_vecPiS_S_    --------------------------
	.section	.text._Z7add_vecPiS_S_,"ax",@progbits
	.align	128
        .global         _Z7add_vecPiS_S_
        .type           _Z7add_vecPiS_S_,@function
        .size           _Z7add_vecPiS_S_,(.L_x_1 - _Z7add_vecPiS_S_)
        .other          _Z7add_vecPiS_S_,@"STO_CUDA_ENTRY STV_DEFAULT"
_Z7add_vecPiS_S_:
.text._Z7add_vecPiS_S_:
[----:B------:R-:W-:Y:S01]  /*0000*/  LDC R1, c[0x0][0x37c] ;  /* 0x0000df00ff017b82 */ /* 0x000fe20000000800 */
[----:B------:R-:W0:Y:S07]  /*0010*/  S2R R9, SR_TID.X ;  /* 0x0000000000097919 */ /* 0x000e2e0000002100 */
[----:B------:R-:W0:Y:S01]  /*0020*/  LDC.64 R2, c[0x0][0x380] ;  /* 0x0000e000ff027b82 */ /* 0x000e220000000a00 */
[----:B------:R-:W1:Y:S07]  /*0030*/  LDCU.64 UR4, c[0x0][0x358] ;  /* 0x00006b00ff0477ac */ /* 0x000e6e0008000a00 */
[----:B------:R-:W2:Y:S08]  /*0040*/  LDC.64 R4, c[0x0][0x388] ;  /* 0x0000e200ff047b82 */ /* 0x000eb00000000a00 */
[----:B------:R-:W3:Y:S01]  /*0050*/  LDC.64 R6, c[0x0][0x390] ;  /* 0x0000e400ff067b82 */ /* 0x000ee20000000a00 */
[----:B0-----:R-:W-:-:S04]  /*0060*/  IMAD.WIDE.U32 R2, R9, 0x4, R2 ;  /* 0x0000000409027825 */ /* 0x001fc800078e0002 */
[C---:B--2---:R-:W-:Y:S02]  /*0070*/  IMAD.WIDE.U32 R4, R9.reuse, 0x4, R4 ;  /* 0x0000000409047825 */ /* 0x044fe400078e0004 */
[----:B-1----:R-:W2:Y:S04]  /*0080*/  LDG.E R2, desc[UR4][R2.64] ;  /* 0x0000000402027981 */ /* 0x002ea8000c1e1900 */
[----:B------:R-:W2:Y:S01]  /*0090*/  LDG.E R5, desc[UR4][R4.64] ;  /* 0x0000000404057981 */ /* 0x000ea2000c1e1900 */
[----:B---3--:R-:W-:Y:S01]  /*00a0*/  IMAD.WIDE.U32 R6, R9, 0x4, R6 ;  /* 0x0000000409067825 */ /* 0x008fe200078e0006 */
[----:B--2---:R-:W-:-:S05]  /*00b0*/  IADD3 R9, PT, PT, R2, R5, RZ ;  /* 0x0000000502097210 */ /* 0x004fca0007ffe0ff */
[----:B------:R-:W-:Y:S01]  /*00c0*/  STG.E desc[UR4][R6.64], R9 ;  /* 0x0000000906007986 */ /* 0x000fe2000c101904 */
[----:B------:R-:W-:Y:S05]  /*00d0*/  EXIT ;  /* 0x000000000000794d */ /* 0x000fea0003800000 */
.L_x_0:
[----:B------:R-:W-:-:S00]  /*00e0*/  BRA `(.L_x_0) ;  /* 0xfffffffc00fc7947 */ /* 0x000fc0000383ffff */
[----:B------:R-:W-:-:S00]  /*00f0*/  NOP ;  /* 0x0000000000007918 */ /* 0x000fc00000000000 */
        /* <DEDUP_REMOVED lines=8> */
.L_x_1:


//--------------------- .nv.shared.reserved.0     --------------------------
	.section	.nv.shared.reserved.0,"aw",@nobits
	.weak		__nv_reservedSMEM_offset_0_alias
	.size		__nv_reservedSMEM_offset_0_alias, 0, 64
	.other		__nv_reservedSMEM_offset_0_alias,@"STO_CUDA_RESERVED_SHARED STV_DEFAULT"
__nv_reservedSMEM_offset_0_alias:
	.zero		0
	.zero		64


//--------------------- .nv.constant0._Z7add_vecPiS_S_ --------------------------
	.section	.nv.constant0._Z7add_vecPiS_S_,"a",@progbits
	.sectionflags	@""
	.align	4
.nv.constant0._Z7add_vecPiS_S_:
	.zero		920


//--------------------- SYMBOLS --------------------------

	.type		.nv.reservedSmem.offset0,@object
	.size		.nv.reservedSmem.offset0,0x4
